//
// Generated by NVIDIA NVVM Compiler
//
// Compiler Build ID: CL-36424714
// Cuda compilation tools, release 13.0, V13.0.88
// Based on NVVM 20.0.0
//

.version 9.0
.target sm_100
.address_size 64

	// .globl	_Z5checkiPx
.extern .func  (.param .b32 func_retval0) vprintf
(
	.param .b64 vprintf_param_0,
	.param .b64 vprintf_param_1
)
;
.global .align 1 .b8 $str[14] = {67, 111, 109, 112, 108, 101, 116, 101, 100, 32, 37, 100, 10};

.visible .entry _Z5checkiPx(
	.param .u32 _Z5checkiPx_param_0,
	.param .u64 .ptr .align 1 _Z5checkiPx_param_1
)
{
	.local .align 8 .b8 	__local_depot0[8];
	.reg .b64 	%SP;
	.reg .b64 	%SPL;
	.reg .pred 	%p<5>;
	.reg .b32 	%r<18>;
	.reg .b64 	%rd<14>;

	mov.u64 	%SPL, __local_depot0;
	cvta.local.u64 	%SP, %SPL;
	ld.param.u32 	%r8, [_Z5checkiPx_param_0];
	ld.param.u64 	%rd5, [_Z5checkiPx_param_1];
	mov.u32 	%r9, %ctaid.x;
	mov.u32 	%r1, %ntid.x;
	mov.u32 	%r10, %tid.x;
	mad.lo.s32 	%r16, %r9, %r1, %r10;
	setp.gt.s32 	%p1, %r16, %r8;
	@%p1 bra 	$L__BB0_7;
	mov.u32 	%r11, %nctaid.x;
	mul.lo.s32 	%r3, %r1, %r11;
	add.u64 	%rd6, %SP, 0;
	add.u64 	%rd1, %SPL, 0;
	cvta.to.global.u64 	%rd2, %rd5;
	mov.u64 	%rd10, $str;
$L__BB0_2:
	mov.b64 	%rd13, 1;
	mov.u32 	%r17, %r16;
$L__BB0_3:
	mad.lo.s32 	%r17, %r17, 1103515245, 12345;
	add.s64 	%rd13, %rd13, 1;
	setp.ne.s32 	%p2, %r17, %r16;
	@%p2 bra 	$L__BB0_3;
	mul.wide.s32 	%rd8, %r16, 8;
	add.s64 	%rd9, %rd2, %rd8;
	st.global.u64 	[%rd9], %rd13;
	mad.lo.s32 	%r12, %r16, 989560465, 3435968;
	shf.l.wrap.b32 	%r13, %r12, %r12, 28;
	setp.gt.u32 	%p3, %r13, 429496;
	@%p3 bra 	$L__BB0_6;
	st.local.u32 	[%rd1], %r16;
	cvta.global.u64 	%rd11, %rd10;
	{ // callseq 0, 0
	.param .b64 param0;
	st.param.b64 	[param0], %rd11;
	.param .b64 param1;
	st.param.b64 	[param1], %rd6;
	.param .b32 retval0;
	call.uni (retval0), 
	vprintf, 
	(
	param0, 
	param1
	);
	ld.param.b32 	%r14, [retval0];
	} // callseq 0
$L__BB0_6:
	add.s32 	%r16, %r16, %r3;
	setp.le.s32 	%p4, %r16, %r8;
	@%p4 bra 	$L__BB0_2;
$L__BB0_7:
	ret;

}


// ===== COMPILED SASS (sm_100) =====

	.target	sm_100

	.elftype	@"ET_EXEC"


//--------------------- .note.nv.tkinfo           --------------------------
	.section	.note.nv.tkinfo,"",@"SHT_NOTE"
	.sectionflags	@"SHF_NOTE_NV_TKINFO"
	.tkinfo
        /*0018*/ 	.word	0x00000002
        /*0030*/ 	.string	""
        /*0030*/ 	.string	"ptxas"
        /*0030*/ 	.string	"Cuda compilation tools, release 13.0, V13.0.88"
        /*0030*/ 	.string	"Build cuda_13.0.r13.0/compiler.36424714_0"
        /*0030*/ 	.string	"-arch sm_100 -m 64 "



//--------------------- .note.nv.cuinfo           --------------------------
	.section	.note.nv.cuinfo,"",@"SHT_NOTE"
	.sectionflags	@"SHF_NOTE_NV_CUINFO"
        /*0018*/ 	.short	0x0002
        /*001a*/ 	.short	0x0064
        /*001c*/ 	.short	0x0082
	.zero		2


//--------------------- .nv.info                  --------------------------
	.section	.nv.info,"",@"SHT_CUDA_INFO"
	.align	4


	//----- nvinfo : EIATTR_REGCOUNT
	.align		4
        /*0000*/ 	.byte	0x04, 0x2f
        /*0002*/ 	.short	(.L_2 - .L_1)
	.align		4
.L_1:
        /*0004*/ 	.word	index@(_Z5checkiPx)
        /*0008*/ 	.word	0x00000018


	//----- nvinfo : EIATTR_FRAME_SIZE
	.align		4
.L_2:
        /*000c*/ 	.byte	0x04, 0x11
        /*000e*/ 	.short	(.L_4 - .L_3)
	.align		4
.L_3:
        /*0010*/ 	.word	index@(_Z5checkiPx)
        /*0014*/ 	.word	0x00000008


	//----- nvinfo : EIATTR_MIN_STACK_SIZE
	.align		4
.L_4:
        /*0018*/ 	.byte	0x04, 0x12
        /*001a*/ 	.short	(.L_6 - .L_5)
	.align		4
.L_5:
        /*001c*/ 	.word	index@(_Z5checkiPx)
        /*0020*/ 	.word	0x00000008
.L_6:


//--------------------- .nv.compat                --------------------------
	.section	.nv.compat,"",@"SHT_CUDA_COMPAT_INFO"
	.align	4
        /*0000*/ 	.byte	0x02, 0x09, 0x00, 0x00, 0x02, 0x02, 0x01, 0x00, 0x02, 0x05, 0x05, 0x00, 0x03, 0x07, 0x01, 0x01
        /*0010*/ 	.byte	0x02, 0x03, 0x00, 0x00, 0x02, 0x06, 0x01, 0x00, 0x04, 0x0b, 0x08, 0x00, 0x09, 0x00, 0x00, 0x00
        /*0020*/ 	.byte	0x00, 0x00, 0x00, 0x00


//--------------------- .nv.info._Z5checkiPx      --------------------------
	.section	.nv.info._Z5checkiPx,"",@"SHT_CUDA_INFO"
	.sectionflags	@""
	.align	4


	//----- nvinfo : EIATTR_CUDA_API_VERSION
	.align		4
        /*0000*/ 	.byte	0x04, 0x37
        /*0002*/ 	.short	(.L_8 - .L_7)
.L_7:
        /*0004*/ 	.word	0x00000082


	//----- nvinfo : EIATTR_KPARAM_INFO
	.align		4
.L_8:
        /*0008*/ 	.byte	0x04, 0x17
        /*000a*/ 	.short	(.L_10 - .L_9)
.L_9:
        /*000c*/ 	.word	0x00000000
        /*0010*/ 	.short	0x0001
        /*0012*/ 	.short	0x0008
        /*0014*/ 	.byte	0x00, 0xf5, 0x21, 0x00


	//----- nvinfo : EIATTR_KPARAM_INFO
	.align		4
.L_10:
        /*0018*/ 	.byte	0x04, 0x17
        /*001a*/ 	.short	(.L_12 - .L_11)
.L_11:
        /*001c*/ 	.word	0x00000000
        /*0020*/ 	.short	0x0000
        /*0022*/ 	.short	0x0000
        /*0024*/ 	.byte	0x00, 0xf0, 0x11, 0x00


	//----- nvinfo : EIATTR_SPARSE_MMA_MASK
	.align		4
.L_12:
        /*0028*/ 	.byte	0x03, 0x50
        /*002a*/ 	.short	0x0000


	//----- nvinfo : EIATTR_MAXREG_COUNT
	.align		4
        /*002c*/ 	.byte	0x03, 0x1b
        /*002e*/ 	.short	0x00ff


	//----- nvinfo : EIATTR_EXTERNS
	.align		4
        /*0030*/ 	.byte	0x04, 0x0f
        /*0032*/ 	.short	(.L_14 - .L_13)


	//   ....[0]....
	.align		4
.L_13:
        /*0034*/ 	.word	index@(vprintf)


	//----- nvinfo : EIATTR_MERCURY_ISA_VERSION
	.align		4
.L_14:
        /*0038*/ 	.byte	0x03, 0x5f
        /*003a*/ 	.short	0x0101


	//----- nvinfo : EIATTR_VRC_CTA_INIT_COUNT
	.align		4
        /*003c*/ 	.byte	0x02, 0x4a
	.zero		1
	.zero		1


	//----- nvinfo : EIATTR_SYSCALL_OFFSETS
	.align		4
        /*0040*/ 	.byte	0x04, 0x46
        /*0042*/ 	.short	(.L_16 - .L_15)


	//   ....[0]....
.L_15:
        /*0044*/ 	.word	0x000002d0


	//----- nvinfo : EIATTR_EXIT_INSTR_OFFSETS
	.align		4
.L_16:
        /*0048*/ 	.byte	0x04, 0x1c
        /*004a*/ 	.short	(.L_18 - .L_17)


	//   ....[0]....
.L_17:
        /*004c*/ 	.word	0x000000c0


	//   ....[1]....
        /*0050*/ 	.word	0x00000330


	//----- nvinfo : EIATTR_CRS_STACK_SIZE
	.align		4
.L_18:
        /*0054*/ 	.byte	0x04, 0x1e
        /*0056*/ 	.short	(.L_20 - .L_19)
.L_19:
        /*0058*/ 	.word	0x00000000


	//----- nvinfo : EIATTR_CBANK_PARAM_SIZE
	.align		4
.L_20:
        /*005c*/ 	.byte	0x03, 0x19
        /*005e*/ 	.short	0x0010


	//----- nvinfo : EIATTR_PARAM_CBANK
	.align		4
        /*0060*/ 	.byte	0x04, 0x0a
        /*0062*/ 	.short	(.L_22 - .L_21)
	.align		4
.L_21:
        /*0064*/ 	.word	index@(.nv.constant0._Z5checkiPx)
        /*0068*/ 	.short	0x0380
        /*006a*/ 	.short	0x0010


	//----- nvinfo : EIATTR_SW_WAR
	.align		4
.L_22:
        /*006c*/ 	.byte	0x04, 0x36
        /*006e*/ 	.short	(.L_24 - .L_23)
.L_23:
        /*0070*/ 	.word	0x00000008
.L_24:


//--------------------- .nv.callgraph             --------------------------
	.section	.nv.callgraph,"",@"SHT_CUDA_CALLGRAPH"
	.align	4
	.sectionentsize	8
	.align		4
        /*0000*/ 	.word	0x00000000
	.align		4
        /*0004*/ 	.word	0xffffffff
	.align		4
        /*0008*/ 	.word	index@(_Z5checkiPx)
	.align		4
        /*000c*/ 	.word	index@(vprintf)
	.align		4
        /*0010*/ 	.word	0x00000000
	.align		4
        /*0014*/ 	.word	0xfffffffe
	.align		4
        /*0018*/ 	.word	0x00000000
	.align		4
        /*001c*/ 	.word	0xfffffffd
	.align		4
        /*0020*/ 	.word	0x00000000
	.align		4
        /*0024*/ 	.word	0xfffffffc


//--------------------- .nv.constant4             --------------------------
	.section	.nv.constant4,"a",@progbits
	.align	8
	.align		8
.nv.constant4:
        /*0000*/ 	.dword	vprintf
	.align		8
        /*0008*/ 	.dword	$str


//--------------------- .text._Z5checkiPx         --------------------------
	.section	.text._Z5checkiPx,"ax",@progbits
	.align	128
        .global         _Z5checkiPx
        .type           _Z5checkiPx,@function
        .size           _Z5checkiPx,(.L_x_6 - _Z5checkiPx)
        .other          _Z5checkiPx,@"STO_CUDA_ENTRY STV_DEFAULT"
_Z5checkiPx:
.text._Z5checkiPx:
[----:B------:R-:W0:Y:S01]  /*0000*/  LDC R1, c[0x0][0x37c] ;  /* 0x0000df00ff017b82 */ /* 0x000e220000000800 */
[----:B------:R-:W1:Y:S01]  /*0010*/  S2R R18, SR_TID.X ;  /* 0x0000000000127919 */ /* 0x000e620000002100 */
[----:B------:R-:W2:Y:S06]  /*0020*/  LDCU UR5, c[0x0][0x2fc] ;  /* 0x00005f80ff0577ac */ /* 0x000eac0008000800 */
[----:B------:R-:W1:Y:S01]  /*0030*/  S2UR UR6, SR_CTAID.X ;  /* 0x00000000000679c3 */ /* 0x000e620000002500 */
[----:B0-----:R-:W-:Y:S01]  /*0040*/  VIADD R1, R1, 0xfffffff8 ;  /* 0xfffffff801017836 */ /* 0x001fe20000000000 */
[----:B------:R-:W0:Y:S01]  /*0050*/  LDCU UR7, c[0x0][0x380] ;  /* 0x00007000ff0777ac */ /* 0x000e220008000800 */
[----:B------:R-:W3:Y:S05]  /*0060*/  LDCU UR4, c[0x0][0x2f8] ;  /* 0x00005f00ff0477ac */ /* 0x000eea0008000800 */
[----:B------:R-:W1:Y:S01]  /*0070*/  LDC R17, c[0x0][0x360] ;  /* 0x0000d800ff117b82 */ /* 0x000e620000000800 */
[----:B---3--:R-:W-:-:S05]  /*0080*/  IADD3 R2, P1, PT, R1, UR4, RZ ;  /* 0x0000000401027c10 */ /* 0x008fca000ff3e0ff */
[----:B--2---:R-:W-:Y:S02]  /*0090*/  IMAD.X R16, RZ, RZ, UR5, P1 ;  /* 0x00000005ff107e24 */ /* 0x004fe400088e06ff */
[----:B-1----:R-:W-:-:S05]  /*00a0*/  IMAD R18, R17, UR6, R18 ;  /* 0x0000000611127c24 */ /* 0x002fca000f8e0212 */
[----:B0-----:R-:W-:-:S13]  /*00b0*/  ISETP.GT.AND P0, PT, R18, UR7, PT ;  /* 0x0000000712007c0c */ /* 0x001fda000bf04270 */
[----:B------:R-:W-:Y:S05]  /*00c0*/  @P0 EXIT ;  /* 0x000000000000094d */ /* 0x000fea0003800000 */
[----:B------:R-:W0:Y:S01]  /*00d0*/  LDCU UR4, c[0x0][0x370] ;  /* 0x00006e00ff0477ac */ /* 0x000e220008000800 */
[----:B------:R-:W1:Y:S01]  /*00e0*/  LDCU.64 UR36, c[0x0][0x358] ;  /* 0x00006b00ff2477ac */ /* 0x000e620008000a00 */
[----:B0-----:R-:W-:-:S07]  /*00f0*/  IMAD R17, R17, UR4, RZ ;  /* 0x0000000411117c24 */ /* 0x001fce000f8e02ff */
.L_x_4:
[----:B0-----:R-:W-:Y:S01]  /*0100*/  HFMA2 R6, -RZ, RZ, 0, 5.9604644775390625e-08 ;  /* 0x00000001ff067431 */ /* 0x001fe200000001ff */
[----:B------:R-:W-:Y:S01]  /*0110*/  BSSY.RECONVERGENT B0, `(.L_x_0) ;  /* 0x0000009000007945 */ /* 0x000fe20003800200 */
[----:B------:R-:W-:Y:S01]  /*0120*/  IMAD.MOV.U32 R7, RZ, RZ, RZ ;  /* 0x000000ffff077224 */ /* 0x000fe200078e00ff */
[----:B------:R-:W-:Y:S01]  /*0130*/  MOV R3, R18 ;  /* 0x0000001200037202 */ /* 0x000fe20000000f00 */
[----:B------:R-:W-:-:S07]  /*0140*/  IMAD.MOV.U32 R0, RZ, RZ, 0x41c64e6d ;  /* 0x41c64e6dff007424 */ /* 0x000fce00078e00ff */
.L_x_1:
[----:B------:R-:W-:Y:S01]  /*0150*/  IMAD R3, R3, R0, 0x3039 ;  /* 0x0000303903037424 */ /* 0x000fe200078e0200 */
[----:B------:R-:W-:-:S04]  /*0160*/  IADD3 R6, P1, PT, R6, 0x1, RZ ;  /* 0x0000000106067810 */ /* 0x000fc80007f3e0ff */
[----:B------:R-:W-:Y:S02]  /*0170*/  ISETP.NE.AND P0, PT, R3, R18, PT ;  /* 0x000000120300720c */ /* 0x000fe40003f05270 */
[----:B------:R-:W-:-:S11]  /*0180*/  IADD3.X R7, PT, PT, RZ, R7, RZ, P1, !PT ;  /* 0x00000007ff077210 */ /* 0x000fd60000ffe4ff */
[----:B------:R-:W-:Y:S05]  /*0190*/  @P0 BRA `(.L_x_1) ;  /* 0xfffffffc00ec0947 */ /* 0x000fea000383ffff */
[----:B-1----:R-:W-:Y:S05]  /*01a0*/  BSYNC.RECONVERGENT B0 ;  /* 0x0000000000007941 */ /* 0x002fea0003800200 */
.L_x_0:
[----:B------:R-:W0:Y:S01]  /*01b0*/  LDC.64 R4, c[0x0][0x388] ;  /* 0x0000e200ff047b82 */ /* 0x000e220000000a00 */
[----:B------:R-:W-:Y:S01]  /*01c0*/  IMAD.MOV.U32 R3, RZ, RZ, 0x3afb7e91 ;  /* 0x3afb7e91ff037424 */ /* 0x000fe200078e00ff */
[----:B------:R-:W-:Y:S03]  /*01d0*/  BSSY.RECONVERGENT B6, `(.L_x_2) ;  /* 0x0000011000067945 */ /* 0x000fe60003800200 */
[----:B------:R-:W-:-:S05]  /*01e0*/  IMAD R0, R18, R3, 0x346dc0 ;  /* 0x00346dc012007424 */ /* 0x000fca00078e0203 */
[----:B------:R-:W-:-:S04]  /*01f0*/  SHF.L.W.U32.HI R0, R0, 0x1c, R0 ;  /* 0x0000001c00007819 */ /* 0x000fc80000010e00 */
[----:B------:R-:W-:Y:S01]  /*0200*/  ISETP.GT.U32.AND P0, PT, R0, 0x68db8, PT ;  /* 0x00068db80000780c */ /* 0x000fe20003f04070 */
[----:B0-----:R-:W-:-:S05]  /*0210*/  IMAD.WIDE R4, R18, 0x8, R4 ;  /* 0x0000000812047825 */ /* 0x001fca00078e0204 */
[----:B------:R0:W-:Y:S07]  /*0220*/  STG.E.64 desc[UR36][R4.64], R6 ;  /* 0x0000000604007986 */ /* 0x0001ee000c101b24 */
[----:B------:R-:W-:Y:S05]  /*0230*/  @P0 BRA `(.L_x_3) ;  /* 0x0000000000280947 */ /* 0x000fea0003800000 */
[----:B------:R-:W-:Y:S01]  /*0240*/  MOV R0, 0x0 ;  /* 0x0000000000007802 */ /* 0x000fe20000000f00 */
[----:B------:R1:W-:Y:S01]  /*0250*/  STL [R1], R18 ;  /* 0x0000001201007387 */ /* 0x0003e20000100800 */
[----:B------:R-:W2:Y:S01]  /*0260*/  LDCU.64 UR4, c[0x4][0x8] ;  /* 0x01000100ff0477ac */ /* 0x000ea20008000a00 */
[----:B0-----:R-:W-:Y:S01]  /*0270*/  MOV R6, R2 ;  /* 0x0000000200067202 */ /* 0x001fe20000000f00 */
[----:B------:R1:W0:Y:S01]  /*0280*/  LDC.64 R8, c[0x4][R0] ;  /* 0x0100000000087b82 */ /* 0x0002220000000a00 */
[----:B------:R-:W-:Y:S01]  /*0290*/  IMAD.MOV.U32 R7, RZ, RZ, R16 ;  /* 0x000000ffff077224 */ /* 0x000fe200078e0010 */
[----:B--2---:R-:W-:Y:S01]  /*02a0*/  MOV R4, UR4 ;  /* 0x0000000400047c02 */ /* 0x004fe20008000f00 */
[----:B-1----:R-:W-:-:S07]  /*02b0*/  IMAD.U32 R5, RZ, RZ, UR5 ;  /* 0x00000005ff057e24 */ /* 0x002fce000f8e00ff */
[----:B------:R-:W-:-:S07]  /*02c0*/  LEPC R20, `(.L_x_3) ;  /* 0x000000001014794e */ /* 0x000fce0000000000 */
[----:B0-----:R-:W-:Y:S05]  /*02d0*/  CALL.ABS.NOINC R8 ;  /* 0x0000000008007343 */ /* 0x001fea0003c00000 */
.L_x_3:
[----:B------:R-:W-:Y:S05]  /*02e0*/  BSYNC.RECONVERGENT B6 ;  /* 0x0000000000067941 */ /* 0x000fea0003800200 */
.L_x_2:
[----:B------:R-:W1:Y:S01]  /*02f0*/  LDCU UR4, c[0x0][0x380] ;  /* 0x00007000ff0477ac */ /* 0x000e620008000800 */
[----:B------:R-:W-:-:S04]  /*0300*/  IADD3 R18, PT, PT, R17, R18, RZ ;  /* 0x0000001211127210 */ /* 0x000fc80007ffe0ff */
[----:B-1----:R-:W-:-:S13]  /*0310*/  ISETP.GT.AND P0, PT, R18, UR4, PT ;  /* 0x0000000412007c0c */ /* 0x002fda000bf04270 */
[----:B------:R-:W-:Y:S05]  /*0320*/  @!P0 BRA `(.L_x_4) ;  /* 0xfffffffc00748947 */ /* 0x000fea000383ffff */
[----:B------:R-:W-:Y:S05]  /*0330*/  EXIT ;  /* 0x000000000000794d */ /* 0x000fea0003800000 */
.L_x_5:
[----:B------:R-:W-:-:S00]  /*0340*/  BRA `(.L_x_5) ;  /* 0xfffffffc00fc7947 */ /* 0x000fc0000383ffff */
[----:B------:R-:W-:-:S00]  /*0350*/  NOP ;  /* 0x0000000000007918 */ /* 0x000fc00000000000 */
        /* <DEDUP_REMOVED lines=10> */
.L_x_6:


//--------------------- .nv.global.init           --------------------------
	.section	.nv.global.init,"aw",@progbits
.nv.global.init:
	.type		$str,@object
	.size		$str,(.L_0 - $str)
$str:
        /*0000*/ 	.byte	0x43, 0x6f, 0x6d, 0x70, 0x6c, 0x65, 0x74, 0x65, 0x64, 0x20, 0x25, 0x64, 0x0a, 0x00
.L_0:


//--------------------- .nv.shared.reserved.0     --------------------------
	.section	.nv.shared.reserved.0,"aw",@nobits
	.weak		__nv_reservedSMEM_offset_0_alias
	.size		__nv_reservedSMEM_offset_0_alias, 0, 64
	.other		__nv_reservedSMEM_offset_0_alias,@"STO_CUDA_RESERVED_SHARED STV_DEFAULT"
__nv_reservedSMEM_offset_0_alias:
	.zero		0
	.zero		64


//--------------------- .nv.constant0._Z5checkiPx --------------------------
	.section	.nv.constant0._Z5checkiPx,"a",@progbits
	.sectionflags	@""
	.align	4
.nv.constant0._Z5checkiPx:
	.zero		912


//--------------------- SYMBOLS --------------------------

	.type		.nv.reservedSmem.offset0,@object
	.size		.nv.reservedSmem.offset0,0x4
	.type		vprintf,@function
